//
// Generated by NVIDIA NVVM Compiler
//
// Compiler Build ID: CL-36424714
// Cuda compilation tools, release 13.0, V13.0.88
// Based on NVVM 20.0.0
//

.version 9.0
.target sm_100
.address_size 64

	// .globl	_ZN3cub18CUB_300001_SM_10006detail11EmptyKernelIvEEvv
.global .align 1 .b8 _ZN40_INTERNAL_3b45b3a1_4_k_cu_fda3173a_297574cuda3std3__45__cpo5beginE[1];
.global .align 1 .b8 _ZN40_INTERNAL_3b45b3a1_4_k_cu_fda3173a_297574cuda3std3__45__cpo3endE[1];
.global .align 1 .b8 _ZN40_INTERNAL_3b45b3a1_4_k_cu_fda3173a_297574cuda3std3__45__cpo6cbeginE[1];
.global .align 1 .b8 _ZN40_INTERNAL_3b45b3a1_4_k_cu_fda3173a_297574cuda3std3__45__cpo4cendE[1];
.global .align 1 .b8 _ZN40_INTERNAL_3b45b3a1_4_k_cu_fda3173a_297574cuda3std3__45__cpo6rbeginE[1];
.global .align 1 .b8 _ZN40_INTERNAL_3b45b3a1_4_k_cu_fda3173a_297574cuda3std3__45__cpo4rendE[1];
.global .align 1 .b8 _ZN40_INTERNAL_3b45b3a1_4_k_cu_fda3173a_297574cuda3std3__45__cpo7crbeginE[1];
.global .align 1 .b8 _ZN40_INTERNAL_3b45b3a1_4_k_cu_fda3173a_297574cuda3std3__45__cpo5crendE[1];
.global .align 1 .b8 _ZN40_INTERNAL_3b45b3a1_4_k_cu_fda3173a_297574cuda3std3__442_GLOBAL__N__3b45b3a1_4_k_cu_fda3173a_297576ignoreE[1];
.global .align 1 .b8 _ZN40_INTERNAL_3b45b3a1_4_k_cu_fda3173a_297574cuda3std3__419piecewise_constructE[1];
.global .align 1 .b8 _ZN40_INTERNAL_3b45b3a1_4_k_cu_fda3173a_297574cuda3std3__48in_placeE[1];
.global .align 1 .b8 _ZN40_INTERNAL_3b45b3a1_4_k_cu_fda3173a_297574cuda3std3__420unreachable_sentinelE[1];
.global .align 1 .b8 _ZN40_INTERNAL_3b45b3a1_4_k_cu_fda3173a_297574cuda3std3__47nulloptE[1];
.global .align 1 .b8 _ZN40_INTERNAL_3b45b3a1_4_k_cu_fda3173a_297574cuda3std3__48unexpectE[1];
.global .align 1 .b8 _ZN40_INTERNAL_3b45b3a1_4_k_cu_fda3173a_297574cuda3std6ranges3__45__cpo4swapE[1];
.global .align 1 .b8 _ZN40_INTERNAL_3b45b3a1_4_k_cu_fda3173a_297574cuda3std6ranges3__45__cpo9iter_moveE[1];
.global .align 1 .b8 _ZN40_INTERNAL_3b45b3a1_4_k_cu_fda3173a_297574cuda3std6ranges3__45__cpo5beginE[1];
.global .align 1 .b8 _ZN40_INTERNAL_3b45b3a1_4_k_cu_fda3173a_297574cuda3std6ranges3__45__cpo3endE[1];
.global .align 1 .b8 _ZN40_INTERNAL_3b45b3a1_4_k_cu_fda3173a_297574cuda3std6ranges3__45__cpo6cbeginE[1];
.global .align 1 .b8 _ZN40_INTERNAL_3b45b3a1_4_k_cu_fda3173a_297574cuda3std6ranges3__45__cpo4cendE[1];
.global .align 1 .b8 _ZN40_INTERNAL_3b45b3a1_4_k_cu_fda3173a_297574cuda3std6ranges3__45__cpo7advanceE[1];
.global .align 1 .b8 _ZN40_INTERNAL_3b45b3a1_4_k_cu_fda3173a_297574cuda3std6ranges3__45__cpo9iter_swapE[1];
.global .align 1 .b8 _ZN40_INTERNAL_3b45b3a1_4_k_cu_fda3173a_297574cuda3std6ranges3__45__cpo4nextE[1];
.global .align 1 .b8 _ZN40_INTERNAL_3b45b3a1_4_k_cu_fda3173a_297574cuda3std6ranges3__45__cpo4prevE[1];
.global .align 1 .b8 _ZN40_INTERNAL_3b45b3a1_4_k_cu_fda3173a_297574cuda3std6ranges3__45__cpo4dataE[1];
.global .align 1 .b8 _ZN40_INTERNAL_3b45b3a1_4_k_cu_fda3173a_297574cuda3std6ranges3__45__cpo5cdataE[1];
.global .align 1 .b8 _ZN40_INTERNAL_3b45b3a1_4_k_cu_fda3173a_297574cuda3std6ranges3__45__cpo4sizeE[1];
.global .align 1 .b8 _ZN40_INTERNAL_3b45b3a1_4_k_cu_fda3173a_297574cuda3std6ranges3__45__cpo5ssizeE[1];
.global .align 1 .b8 _ZN40_INTERNAL_3b45b3a1_4_k_cu_fda3173a_297574cuda3std6ranges3__45__cpo8distanceE[1];
.global .align 1 .b8 _ZN40_INTERNAL_3b45b3a1_4_k_cu_fda3173a_297576thrust24THRUST_300001_SM_1000_NS6system6detail10sequential3seqE[1];
.global .align 1 .b8 _ZN40_INTERNAL_3b45b3a1_4_k_cu_fda3173a_297576thrust24THRUST_300001_SM_1000_NS12placeholders2_1E[1];
.global .align 1 .b8 _ZN40_INTERNAL_3b45b3a1_4_k_cu_fda3173a_297576thrust24THRUST_300001_SM_1000_NS12placeholders2_2E[1];
.global .align 1 .b8 _ZN40_INTERNAL_3b45b3a1_4_k_cu_fda3173a_297576thrust24THRUST_300001_SM_1000_NS12placeholders2_3E[1];
.global .align 1 .b8 _ZN40_INTERNAL_3b45b3a1_4_k_cu_fda3173a_297576thrust24THRUST_300001_SM_1000_NS12placeholders2_4E[1];
.global .align 1 .b8 _ZN40_INTERNAL_3b45b3a1_4_k_cu_fda3173a_297576thrust24THRUST_300001_SM_1000_NS12placeholders2_5E[1];
.global .align 1 .b8 _ZN40_INTERNAL_3b45b3a1_4_k_cu_fda3173a_297576thrust24THRUST_300001_SM_1000_NS12placeholders2_6E[1];
.global .align 1 .b8 _ZN40_INTERNAL_3b45b3a1_4_k_cu_fda3173a_297576thrust24THRUST_300001_SM_1000_NS12placeholders2_7E[1];
.global .align 1 .b8 _ZN40_INTERNAL_3b45b3a1_4_k_cu_fda3173a_297576thrust24THRUST_300001_SM_1000_NS12placeholders2_8E[1];
.global .align 1 .b8 _ZN40_INTERNAL_3b45b3a1_4_k_cu_fda3173a_297576thrust24THRUST_300001_SM_1000_NS12placeholders2_9E[1];
.global .align 1 .b8 _ZN40_INTERNAL_3b45b3a1_4_k_cu_fda3173a_297576thrust24THRUST_300001_SM_1000_NS12placeholders3_10E[1];

.visible .entry _ZN3cub18CUB_300001_SM_10006detail11EmptyKernelIvEEvv()
{


	ret;

}


// ===== COMPILED SASS (sm_100) =====

	.target	sm_100

	.elftype	@"ET_EXEC"


//--------------------- .note.nv.tkinfo           --------------------------
	.section	.note.nv.tkinfo,"",@"SHT_NOTE"
	.sectionflags	@"SHF_NOTE_NV_TKINFO"
	.tkinfo
        /*0018*/ 	.word	0x00000002
        /*0030*/ 	.string	""
        /*0030*/ 	.string	"ptxas"
        /*0030*/ 	.string	"Cuda compilation tools, release 13.0, V13.0.88"
        /*0030*/ 	.string	"Build cuda_13.0.r13.0/compiler.36424714_0"
        /*0030*/ 	.string	"-arch sm_100 -m 64 "



//--------------------- .note.nv.cuinfo           --------------------------
	.section	.note.nv.cuinfo,"",@"SHT_NOTE"
	.sectionflags	@"SHF_NOTE_NV_CUINFO"
        /*0018*/ 	.short	0x0002
        /*001a*/ 	.short	0x0064
        /*001c*/ 	.short	0x0082
	.zero		2


//--------------------- .nv.info                  --------------------------
	.section	.nv.info,"",@"SHT_CUDA_INFO"
	.align	4


	//----- nvinfo : EIATTR_REGCOUNT
	.align		4
        /*0000*/ 	.byte	0x04, 0x2f
        /*0002*/ 	.short	(.L_41 - .L_40)
	.align		4
.L_40:
        /*0004*/ 	.word	index@(_ZN3cub18CUB_300001_SM_10006detail11EmptyKernelIvEEvv)
        /*0008*/ 	.word	0x00000004


	//----- nvinfo : EIATTR_FRAME_SIZE
	.align		4
.L_41:
        /*000c*/ 	.byte	0x04, 0x11
        /*000e*/ 	.short	(.L_43 - .L_42)
	.align		4
.L_42:
        /*0010*/ 	.word	index@(_ZN3cub18CUB_300001_SM_10006detail11EmptyKernelIvEEvv)
        /*0014*/ 	.word	0x00000000


	//----- nvinfo : EIATTR_MIN_STACK_SIZE
	.align		4
.L_43:
        /*0018*/ 	.byte	0x04, 0x12
        /*001a*/ 	.short	(.L_45 - .L_44)
	.align		4
.L_44:
        /*001c*/ 	.word	index@(_ZN3cub18CUB_300001_SM_10006detail11EmptyKernelIvEEvv)
        /*0020*/ 	.word	0x00000000
.L_45:


//--------------------- .nv.compat                --------------------------
	.section	.nv.compat,"",@"SHT_CUDA_COMPAT_INFO"
	.align	4
        /*0000*/ 	.byte	0x02, 0x09, 0x00, 0x00, 0x02, 0x02, 0x01, 0x00, 0x02, 0x05, 0x05, 0x00, 0x03, 0x07, 0x01, 0x01
        /*0010*/ 	.byte	0x02, 0x03, 0x00, 0x00, 0x02, 0x06, 0x01, 0x00, 0x04, 0x0b, 0x08, 0x00, 0x09, 0x00, 0x00, 0x00
        /*0020*/ 	.byte	0x00, 0x00, 0x00, 0x00


//--------------------- .nv.info._ZN3cub18CUB_300001_SM_10006detail11EmptyKernelIvEEvv --------------------------
	.section	.nv.info._ZN3cub18CUB_300001_SM_10006detail11EmptyKernelIvEEvv,"",@"SHT_CUDA_INFO"
	.sectionflags	@""
	.align	4


	//----- nvinfo : EIATTR_CUDA_API_VERSION
	.align		4
        /*0000*/ 	.byte	0x04, 0x37
        /*0002*/ 	.short	(.L_47 - .L_46)
.L_46:
        /*0004*/ 	.word	0x00000082


	//----- nvinfo : EIATTR_SPARSE_MMA_MASK
	.align		4
.L_47:
        /*0008*/ 	.byte	0x03, 0x50
        /*000a*/ 	.short	0x0000


	//----- nvinfo : EIATTR_MAXREG_COUNT
	.align		4
        /*000c*/ 	.byte	0x03, 0x1b
        /*000e*/ 	.short	0x00ff


	//----- nvinfo : EIATTR_MERCURY_ISA_VERSION
	.align		4
        /*0010*/ 	.byte	0x03, 0x5f
        /*0012*/ 	.short	0x0101


	//----- nvinfo : EIATTR_VRC_CTA_INIT_COUNT
	.align		4
        /*0014*/ 	.byte	0x02, 0x4a
	.zero		1
	.zero		1


	//----- nvinfo : EIATTR_EXIT_INSTR_OFFSETS
	.align		4
        /*0018*/ 	.byte	0x04, 0x1c
        /*001a*/ 	.short	(.L_49 - .L_48)


	//   ....[0]....
.L_48:
        /*001c*/ 	.word	0x00000010


	//----- nvinfo : EIATTR_SW_WAR
	.align		4
.L_49:
        /*0020*/ 	.byte	0x04, 0x36
        /*0022*/ 	.short	(.L_51 - .L_50)
.L_50:
        /*0024*/ 	.word	0x00000008
.L_51:


//--------------------- .nv.callgraph             --------------------------
	.section	.nv.callgraph,"",@"SHT_CUDA_CALLGRAPH"
	.align	4
	.sectionentsize	8
	.align		4
        /*0000*/ 	.word	0x00000000
	.align		4
        /*0004*/ 	.word	0xffffffff
	.align		4
        /*0008*/ 	.word	0x00000000
	.align		4
        /*000c*/ 	.word	0xfffffffe
	.align		4
        /*0010*/ 	.word	0x00000000
	.align		4
        /*0014*/ 	.word	0xfffffffd
	.align		4
        /*0018*/ 	.word	0x00000000
	.align		4
        /*001c*/ 	.word	0xfffffffc


//--------------------- .nv.constant4             --------------------------
	.section	.nv.constant4,"a",@progbits
	.align	8
	.align		8
.nv.constant4:
        /*0000*/ 	.dword	_ZN40_INTERNAL_3b45b3a1_4_k_cu_fda3173a_300164cuda3std3__45__cpo5beginE
	.align		8
        /*0008*/ 	.dword	_ZN40_INTERNAL_3b45b3a1_4_k_cu_fda3173a_300164cuda3std3__45__cpo3endE
	.align		8
        /*0010*/ 	.dword	_ZN40_INTERNAL_3b45b3a1_4_k_cu_fda3173a_300164cuda3std3__45__cpo6cbeginE
	.align		8
        /*0018*/ 	.dword	_ZN40_INTERNAL_3b45b3a1_4_k_cu_fda3173a_300164cuda3std3__45__cpo4cendE
	.align		8
        /*0020*/ 	.dword	_ZN40_INTERNAL_3b45b3a1_4_k_cu_fda3173a_300164cuda3std3__45__cpo6rbeginE
	.align		8
        /*0028*/ 	.dword	_ZN40_INTERNAL_3b45b3a1_4_k_cu_fda3173a_300164cuda3std3__45__cpo4rendE
	.align		8
        /*0030*/ 	.dword	_ZN40_INTERNAL_3b45b3a1_4_k_cu_fda3173a_300164cuda3std3__45__cpo7crbeginE
	.align		8
        /*0038*/ 	.dword	_ZN40_INTERNAL_3b45b3a1_4_k_cu_fda3173a_300164cuda3std3__45__cpo5crendE
	.align		8
        /*0040*/ 	.dword	_ZN40_INTERNAL_3b45b3a1_4_k_cu_fda3173a_300164cuda3std3__442_GLOBAL__N__3b45b3a1_4_k_cu_fda3173a_300166ignoreE
	.align		8
        /*0048*/ 	.dword	_ZN40_INTERNAL_3b45b3a1_4_k_cu_fda3173a_300164cuda3std3__419piecewise_constructE
	.align		8
        /*0050*/ 	.dword	_ZN40_INTERNAL_3b45b3a1_4_k_cu_fda3173a_300164cuda3std3__48in_placeE
	.align		8
        /*0058*/ 	.dword	_ZN40_INTERNAL_3b45b3a1_4_k_cu_fda3173a_300164cuda3std3__420unreachable_sentinelE
	.align		8
        /*0060*/ 	.dword	_ZN40_INTERNAL_3b45b3a1_4_k_cu_fda3173a_300164cuda3std3__47nulloptE
	.align		8
        /*0068*/ 	.dword	_ZN40_INTERNAL_3b45b3a1_4_k_cu_fda3173a_300164cuda3std3__48unexpectE
	.align		8
        /*0070*/ 	.dword	_ZN40_INTERNAL_3b45b3a1_4_k_cu_fda3173a_300164cuda3std6ranges3__45__cpo4swapE
	.align		8
        /*0078*/ 	.dword	_ZN40_INTERNAL_3b45b3a1_4_k_cu_fda3173a_300164cuda3std6ranges3__45__cpo9iter_moveE
	.align		8
        /*0080*/ 	.dword	_ZN40_INTERNAL_3b45b3a1_4_k_cu_fda3173a_300164cuda3std6ranges3__45__cpo5beginE
	.align		8
        /*0088*/ 	.dword	_ZN40_INTERNAL_3b45b3a1_4_k_cu_fda3173a_300164cuda3std6ranges3__45__cpo3endE
	.align		8
        /*0090*/ 	.dword	_ZN40_INTERNAL_3b45b3a1_4_k_cu_fda3173a_300164cuda3std6ranges3__45__cpo6cbeginE
	.align		8
        /*0098*/ 	.dword	_ZN40_INTERNAL_3b45b3a1_4_k_cu_fda3173a_300164cuda3std6ranges3__45__cpo4cendE
	.align		8
        /*00a0*/ 	.dword	_ZN40_INTERNAL_3b45b3a1_4_k_cu_fda3173a_300164cuda3std6ranges3__45__cpo7advanceE
	.align		8
        /*00a8*/ 	.dword	_ZN40_INTERNAL_3b45b3a1_4_k_cu_fda3173a_300164cuda3std6ranges3__45__cpo9iter_swapE
	.align		8
        /*00b0*/ 	.dword	_ZN40_INTERNAL_3b45b3a1_4_k_cu_fda3173a_300164cuda3std6ranges3__45__cpo4nextE
	.align		8
        /*00b8*/ 	.dword	_ZN40_INTERNAL_3b45b3a1_4_k_cu_fda3173a_300164cuda3std6ranges3__45__cpo4prevE
	.align		8
        /*00c0*/ 	.dword	_ZN40_INTERNAL_3b45b3a1_4_k_cu_fda3173a_300164cuda3std6ranges3__45__cpo4dataE
	.align		8
        /*00c8*/ 	.dword	_ZN40_INTERNAL_3b45b3a1_4_k_cu_fda3173a_300164cuda3std6ranges3__45__cpo5cdataE
	.align		8
        /*00d0*/ 	.dword	_ZN40_INTERNAL_3b45b3a1_4_k_cu_fda3173a_300164cuda3std6ranges3__45__cpo4sizeE
	.align		8
        /*00d8*/ 	.dword	_ZN40_INTERNAL_3b45b3a1_4_k_cu_fda3173a_300164cuda3std6ranges3__45__cpo5ssizeE
	.align		8
        /*00e0*/ 	.dword	_ZN40_INTERNAL_3b45b3a1_4_k_cu_fda3173a_300164cuda3std6ranges3__45__cpo8distanceE
	.align		8
        /*00e8*/ 	.dword	_ZN40_INTERNAL_3b45b3a1_4_k_cu_fda3173a_300166thrust24THRUST_300001_SM_1000_NS6system6detail10sequential3seqE
	.align		8
        /*00f0*/ 	.dword	_ZN40_INTERNAL_3b45b3a1_4_k_cu_fda3173a_300166thrust24THRUST_300001_SM_1000_NS12placeholders2_1E
	.align		8
        /*00f8*/ 	.dword	_ZN40_INTERNAL_3b45b3a1_4_k_cu_fda3173a_300166thrust24THRUST_300001_SM_1000_NS12placeholders2_2E
	.align		8
        /*0100*/ 	.dword	_ZN40_INTERNAL_3b45b3a1_4_k_cu_fda3173a_300166thrust24THRUST_300001_SM_1000_NS12placeholders2_3E
	.align		8
        /*0108*/ 	.dword	_ZN40_INTERNAL_3b45b3a1_4_k_cu_fda3173a_300166thrust24THRUST_300001_SM_1000_NS12placeholders2_4E
	.align		8
        /*0110*/ 	.dword	_ZN40_INTERNAL_3b45b3a1_4_k_cu_fda3173a_300166thrust24THRUST_300001_SM_1000_NS12placeholders2_5E
	.align		8
        /*0118*/ 	.dword	_ZN40_INTERNAL_3b45b3a1_4_k_cu_fda3173a_300166thrust24THRUST_300001_SM_1000_NS12placeholders2_6E
	.align		8
        /*0120*/ 	.dword	_ZN40_INTERNAL_3b45b3a1_4_k_cu_fda3173a_300166thrust24THRUST_300001_SM_1000_NS12placeholders2_7E
	.align		8
        /*0128*/ 	.dword	_ZN40_INTERNAL_3b45b3a1_4_k_cu_fda3173a_300166thrust24THRUST_300001_SM_1000_NS12placeholders2_8E
	.align		8
        /*0130*/ 	.dword	_ZN40_INTERNAL_3b45b3a1_4_k_cu_fda3173a_300166thrust24THRUST_300001_SM_1000_NS12placeholders2_9E
	.align		8
        /*0138*/ 	.dword	_ZN40_INTERNAL_3b45b3a1_4_k_cu_fda3173a_300166thrust24THRUST_300001_SM_1000_NS12placeholders3_10E


//--------------------- .text._ZN3cub18CUB_300001_SM_10006detail11EmptyKernelIvEEvv --------------------------
	.section	.text._ZN3cub18CUB_300001_SM_10006detail11EmptyKernelIvEEvv,"ax",@progbits
	.align	128
        .global         _ZN3cub18CUB_300001_SM_10006detail11EmptyKernelIvEEvv
        .type           _ZN3cub18CUB_300001_SM_10006detail11EmptyKernelIvEEvv,@function
        .size           _ZN3cub18CUB_300001_SM_10006detail11EmptyKernelIvEEvv,(.L_x_1 - _ZN3cub18CUB_300001_SM_10006detail11EmptyKernelIvEEvv)
        .other          _ZN3cub18CUB_300001_SM_10006detail11EmptyKernelIvEEvv,@"STO_CUDA_ENTRY STV_DEFAULT"
_ZN3cub18CUB_300001_SM_10006detail11EmptyKernelIvEEvv:
.text._ZN3cub18CUB_300001_SM_10006detail11EmptyKernelIvEEvv:
[----:B------:R-:W-:Y:S01]  /*0000*/  LDC R1, c[0x0][0x37c] ;  /* 0x0000df00ff017b82 */ /* 0x000fe20000000800 */
[----:B------:R-:W-:Y:S05]  /*0010*/  EXIT ;  /* 0x000000000000794d */ /* 0x000fea0003800000 */
.L_x_0:
[----:B------:R-:W-:-:S00]  /*0020*/  BRA `(.L_x_0) ;  /* 0xfffffffc00fc7947 */ /* 0x000fc0000383ffff */
[----:B------:R-:W-:-:S00]  /*0030*/  NOP ;  /* 0x0000000000007918 */ /* 0x000fc00000000000 */
        /* <DEDUP_REMOVED lines=12> */
.L_x_1:


//--------------------- .nv.shared.reserved.0     --------------------------
	.section	.nv.shared.reserved.0,"aw",@nobits
	.weak		__nv_reservedSMEM_offset_0_alias
	.size		__nv_reservedSMEM_offset_0_alias, 0, 64
	.other		__nv_reservedSMEM_offset_0_alias,@"STO_CUDA_RESERVED_SHARED STV_DEFAULT"
__nv_reservedSMEM_offset_0_alias:
	.zero		0
	.zero		64


//--------------------- .nv.global                --------------------------
	.section	.nv.global,"aw",@nobits
.nv.global:
	.type		_ZN40_INTERNAL_3b45b3a1_4_k_cu_fda3173a_300166thrust24THRUST_300001_SM_1000_NS12placeholders2_5E,@object
	.size		_ZN40_INTERNAL_3b45b3a1_4_k_cu_fda3173a_300166thrust24THRUST_300001_SM_1000_NS12placeholders2_5E,(_ZN40_INTERNAL_3b45b3a1_4_k_cu_fda3173a_300164cuda3std3__45__cpo6cbeginE - _ZN40_INTERNAL_3b45b3a1_4_k_cu_fda3173a_300166thrust24THRUST_300001_SM_1000_NS12placeholders2_5E)
_ZN40_INTERNAL_3b45b3a1_4_k_cu_fda3173a_300166thrust24THRUST_300001_SM_1000_NS12placeholders2_5E:
	.zero		1
	.type		_ZN40_INTERNAL_3b45b3a1_4_k_cu_fda3173a_300164cuda3std3__45__cpo6cbeginE,@object
	.size		_ZN40_INTERNAL_3b45b3a1_4_k_cu_fda3173a_300164cuda3std3__45__cpo6cbeginE,(_ZN40_INTERNAL_3b45b3a1_4_k_cu_fda3173a_300164cuda3std6ranges3__45__cpo6cbeginE - _ZN40_INTERNAL_3b45b3a1_4_k_cu_fda3173a_300164cuda3std3__45__cpo6cbeginE)
_ZN40_INTERNAL_3b45b3a1_4_k_cu_fda3173a_300164cuda3std3__45__cpo6cbeginE:
	.zero		1
	.type		_ZN40_INTERNAL_3b45b3a1_4_k_cu_fda3173a_300164cuda3std6ranges3__45__cpo6cbeginE,@object
	.size		_ZN40_INTERNAL_3b45b3a1_4_k_cu_fda3173a_300164cuda3std6ranges3__45__cpo6cbeginE,(_ZN40_INTERNAL_3b45b3a1_4_k_cu_fda3173a_300164cuda3std3__48in_placeE - _ZN40_INTERNAL_3b45b3a1_4_k_cu_fda3173a_300164cuda3std6ranges3__45__cpo6cbeginE)
_ZN40_INTERNAL_3b45b3a1_4_k_cu_fda3173a_300164cuda3std6ranges3__45__cpo6cbeginE:
	.zero		1
	.type		_ZN40_INTERNAL_3b45b3a1_4_k_cu_fda3173a_300164cuda3std3__48in_placeE,@object
	.size		_ZN40_INTERNAL_3b45b3a1_4_k_cu_fda3173a_300164cuda3std3__48in_placeE,(_ZN40_INTERNAL_3b45b3a1_4_k_cu_fda3173a_300164cuda3std6ranges3__45__cpo4sizeE - _ZN40_INTERNAL_3b45b3a1_4_k_cu_fda3173a_300164cuda3std3__48in_placeE)
_ZN40_INTERNAL_3b45b3a1_4_k_cu_fda3173a_300164cuda3std3__48in_placeE:
	.zero		1
	.type		_ZN40_INTERNAL_3b45b3a1_4_k_cu_fda3173a_300164cuda3std6ranges3__45__cpo4sizeE,@object
	.size		_ZN40_INTERNAL_3b45b3a1_4_k_cu_fda3173a_300164cuda3std6ranges3__45__cpo4sizeE,(_ZN40_INTERNAL_3b45b3a1_4_k_cu_fda3173a_300166thrust24THRUST_300001_SM_1000_NS12placeholders2_9E - _ZN40_INTERNAL_3b45b3a1_4_k_cu_fda3173a_300164cuda3std6ranges3__45__cpo4sizeE)
_ZN40_INTERNAL_3b45b3a1_4_k_cu_fda3173a_300164cuda3std6ranges3__45__cpo4sizeE:
	.zero		1
	.type		_ZN40_INTERNAL_3b45b3a1_4_k_cu_fda3173a_300166thrust24THRUST_300001_SM_1000_NS12placeholders2_9E,@object
	.size		_ZN40_INTERNAL_3b45b3a1_4_k_cu_fda3173a_300166thrust24THRUST_300001_SM_1000_NS12placeholders2_9E,(_ZN40_INTERNAL_3b45b3a1_4_k_cu_fda3173a_300164cuda3std3__45__cpo7crbeginE - _ZN40_INTERNAL_3b45b3a1_4_k_cu_fda3173a_300166thrust24THRUST_300001_SM_1000_NS12placeholders2_9E)
_ZN40_INTERNAL_3b45b3a1_4_k_cu_fda3173a_300166thrust24THRUST_300001_SM_1000_NS12placeholders2_9E:
	.zero		1
	.type		_ZN40_INTERNAL_3b45b3a1_4_k_cu_fda3173a_300164cuda3std3__45__cpo7crbeginE,@object
	.size		_ZN40_INTERNAL_3b45b3a1_4_k_cu_fda3173a_300164cuda3std3__45__cpo7crbeginE,(_ZN40_INTERNAL_3b45b3a1_4_k_cu_fda3173a_300164cuda3std6ranges3__45__cpo4nextE - _ZN40_INTERNAL_3b45b3a1_4_k_cu_fda3173a_300164cuda3std3__45__cpo7crbeginE)
_ZN40_INTERNAL_3b45b3a1_4_k_cu_fda3173a_300164cuda3std3__45__cpo7crbeginE:
	.zero		1
	.type		_ZN40_INTERNAL_3b45b3a1_4_k_cu_fda3173a_300164cuda3std6ranges3__45__cpo4nextE,@object
	.size		_ZN40_INTERNAL_3b45b3a1_4_k_cu_fda3173a_300164cuda3std6ranges3__45__cpo4nextE,(_ZN40_INTERNAL_3b45b3a1_4_k_cu_fda3173a_300164cuda3std6ranges3__45__cpo4swapE - _ZN40_INTERNAL_3b45b3a1_4_k_cu_fda3173a_300164cuda3std6ranges3__45__cpo4nextE)
_ZN40_INTERNAL_3b45b3a1_4_k_cu_fda3173a_300164cuda3std6ranges3__45__cpo4nextE:
	.zero		1
	.type		_ZN40_INTERNAL_3b45b3a1_4_k_cu_fda3173a_300164cuda3std6ranges3__45__cpo4swapE,@object
	.size		_ZN40_INTERNAL_3b45b3a1_4_k_cu_fda3173a_300164cuda3std6ranges3__45__cpo4swapE,(_ZN40_INTERNAL_3b45b3a1_4_k_cu_fda3173a_300166thrust24THRUST_300001_SM_1000_NS12placeholders2_1E - _ZN40_INTERNAL_3b45b3a1_4_k_cu_fda3173a_300164cuda3std6ranges3__45__cpo4swapE)
_ZN40_INTERNAL_3b45b3a1_4_k_cu_fda3173a_300164cuda3std6ranges3__45__cpo4swapE:
	.zero		1
	.type		_ZN40_INTERNAL_3b45b3a1_4_k_cu_fda3173a_300166thrust24THRUST_300001_SM_1000_NS12placeholders2_1E,@object
	.size		_ZN40_INTERNAL_3b45b3a1_4_k_cu_fda3173a_300166thrust24THRUST_300001_SM_1000_NS12placeholders2_1E,(_ZN40_INTERNAL_3b45b3a1_4_k_cu_fda3173a_300166thrust24THRUST_300001_SM_1000_NS12placeholders2_3E - _ZN40_INTERNAL_3b45b3a1_4_k_cu_fda3173a_300166thrust24THRUST_300001_SM_1000_NS12placeholders2_1E)
_ZN40_INTERNAL_3b45b3a1_4_k_cu_fda3173a_300166thrust24THRUST_300001_SM_1000_NS12placeholders2_1E:
	.zero		1
	.type		_ZN40_INTERNAL_3b45b3a1_4_k_cu_fda3173a_300166thrust24THRUST_300001_SM_1000_NS12placeholders2_3E,@object
	.size		_ZN40_INTERNAL_3b45b3a1_4_k_cu_fda3173a_300166thrust24THRUST_300001_SM_1000_NS12placeholders2_3E,(_ZN40_INTERNAL_3b45b3a1_4_k_cu_fda3173a_300164cuda3std3__45__cpo5beginE - _ZN40_INTERNAL_3b45b3a1_4_k_cu_fda3173a_300166thrust24THRUST_300001_SM_1000_NS12placeholders2_3E)
_ZN40_INTERNAL_3b45b3a1_4_k_cu_fda3173a_300166thrust24THRUST_300001_SM_1000_NS12placeholders2_3E:
	.zero		1
	.type		_ZN40_INTERNAL_3b45b3a1_4_k_cu_fda3173a_300164cuda3std3__45__cpo5beginE,@object
	.size		_ZN40_INTERNAL_3b45b3a1_4_k_cu_fda3173a_300164cuda3std3__45__cpo5beginE,(_ZN40_INTERNAL_3b45b3a1_4_k_cu_fda3173a_300164cuda3std6ranges3__45__cpo5beginE - _ZN40_INTERNAL_3b45b3a1_4_k_cu_fda3173a_300164cuda3std3__45__cpo5beginE)
_ZN40_INTERNAL_3b45b3a1_4_k_cu_fda3173a_300164cuda3std3__45__cpo5beginE:
	.zero		1
	.type		_ZN40_INTERNAL_3b45b3a1_4_k_cu_fda3173a_300164cuda3std6ranges3__45__cpo5beginE,@object
	.size		_ZN40_INTERNAL_3b45b3a1_4_k_cu_fda3173a_300164cuda3std6ranges3__45__cpo5beginE,(_ZN40_INTERNAL_3b45b3a1_4_k_cu_fda3173a_300164cuda3std3__442_GLOBAL__N__3b45b3a1_4_k_cu_fda3173a_300166ignoreE - _ZN40_INTERNAL_3b45b3a1_4_k_cu_fda3173a_300164cuda3std6ranges3__45__cpo5beginE)
_ZN40_INTERNAL_3b45b3a1_4_k_cu_fda3173a_300164cuda3std6ranges3__45__cpo5beginE:
	.zero		1
	.type		_ZN40_INTERNAL_3b45b3a1_4_k_cu_fda3173a_300164cuda3std3__442_GLOBAL__N__3b45b3a1_4_k_cu_fda3173a_300166ignoreE,@object
	.size		_ZN40_INTERNAL_3b45b3a1_4_k_cu_fda3173a_300164cuda3std3__442_GLOBAL__N__3b45b3a1_4_k_cu_fda3173a_300166ignoreE,(_ZN40_INTERNAL_3b45b3a1_4_k_cu_fda3173a_300164cuda3std6ranges3__45__cpo4dataE - _ZN40_INTERNAL_3b45b3a1_4_k_cu_fda3173a_300164cuda3std3__442_GLOBAL__N__3b45b3a1_4_k_cu_fda3173a_300166ignoreE)
_ZN40_INTERNAL_3b45b3a1_4_k_cu_fda3173a_300164cuda3std3__442_GLOBAL__N__3b45b3a1_4_k_cu_fda3173a_300166ignoreE:
	.zero		1
	.type		_ZN40_INTERNAL_3b45b3a1_4_k_cu_fda3173a_300164cuda3std6ranges3__45__cpo4dataE,@object
	.size		_ZN40_INTERNAL_3b45b3a1_4_k_cu_fda3173a_300164cuda3std6ranges3__45__cpo4dataE,(_ZN40_INTERNAL_3b45b3a1_4_k_cu_fda3173a_300166thrust24THRUST_300001_SM_1000_NS12placeholders2_7E - _ZN40_INTERNAL_3b45b3a1_4_k_cu_fda3173a_300164cuda3std6ranges3__45__cpo4dataE)
_ZN40_INTERNAL_3b45b3a1_4_k_cu_fda3173a_300164cuda3std6ranges3__45__cpo4dataE:
	.zero		1
	.type		_ZN40_INTERNAL_3b45b3a1_4_k_cu_fda3173a_300166thrust24THRUST_300001_SM_1000_NS12placeholders2_7E,@object
	.size		_ZN40_INTERNAL_3b45b3a1_4_k_cu_fda3173a_300166thrust24THRUST_300001_SM_1000_NS12placeholders2_7E,(_ZN40_INTERNAL_3b45b3a1_4_k_cu_fda3173a_300164cuda3std3__45__cpo6rbeginE - _ZN40_INTERNAL_3b45b3a1_4_k_cu_fda3173a_300166thrust24THRUST_300001_SM_1000_NS12placeholders2_7E)
_ZN40_INTERNAL_3b45b3a1_4_k_cu_fda3173a_300166thrust24THRUST_300001_SM_1000_NS12placeholders2_7E:
	.zero		1
	.type		_ZN40_INTERNAL_3b45b3a1_4_k_cu_fda3173a_300164cuda3std3__45__cpo6rbeginE,@object
	.size		_ZN40_INTERNAL_3b45b3a1_4_k_cu_fda3173a_300164cuda3std3__45__cpo6rbeginE,(_ZN40_INTERNAL_3b45b3a1_4_k_cu_fda3173a_300164cuda3std6ranges3__45__cpo7advanceE - _ZN40_INTERNAL_3b45b3a1_4_k_cu_fda3173a_300164cuda3std3__45__cpo6rbeginE)
_ZN40_INTERNAL_3b45b3a1_4_k_cu_fda3173a_300164cuda3std3__45__cpo6rbeginE:
	.zero		1
	.type		_ZN40_INTERNAL_3b45b3a1_4_k_cu_fda3173a_300164cuda3std6ranges3__45__cpo7advanceE,@object
	.size		_ZN40_INTERNAL_3b45b3a1_4_k_cu_fda3173a_300164cuda3std6ranges3__45__cpo7advanceE,(_ZN40_INTERNAL_3b45b3a1_4_k_cu_fda3173a_300164cuda3std3__47nulloptE - _ZN40_INTERNAL_3b45b3a1_4_k_cu_fda3173a_300164cuda3std6ranges3__45__cpo7advanceE)
_ZN40_INTERNAL_3b45b3a1_4_k_cu_fda3173a_300164cuda3std6ranges3__45__cpo7advanceE:
	.zero		1
	.type		_ZN40_INTERNAL_3b45b3a1_4_k_cu_fda3173a_300164cuda3std3__47nulloptE,@object
	.size		_ZN40_INTERNAL_3b45b3a1_4_k_cu_fda3173a_300164cuda3std3__47nulloptE,(_ZN40_INTERNAL_3b45b3a1_4_k_cu_fda3173a_300164cuda3std6ranges3__45__cpo8distanceE - _ZN40_INTERNAL_3b45b3a1_4_k_cu_fda3173a_300164cuda3std3__47nulloptE)
_ZN40_INTERNAL_3b45b3a1_4_k_cu_fda3173a_300164cuda3std3__47nulloptE:
	.zero		1
	.type		_ZN40_INTERNAL_3b45b3a1_4_k_cu_fda3173a_300164cuda3std6ranges3__45__cpo8distanceE,@object
	.size		_ZN40_INTERNAL_3b45b3a1_4_k_cu_fda3173a_300164cuda3std6ranges3__45__cpo8distanceE,(_ZN40_INTERNAL_3b45b3a1_4_k_cu_fda3173a_300166thrust24THRUST_300001_SM_1000_NS12placeholders2_6E - _ZN40_INTERNAL_3b45b3a1_4_k_cu_fda3173a_300164cuda3std6ranges3__45__cpo8distanceE)
_ZN40_INTERNAL_3b45b3a1_4_k_cu_fda3173a_300164cuda3std6ranges3__45__cpo8distanceE:
	.zero		1
	.type		_ZN40_INTERNAL_3b45b3a1_4_k_cu_fda3173a_300166thrust24THRUST_300001_SM_1000_NS12placeholders2_6E,@object
	.size		_ZN40_INTERNAL_3b45b3a1_4_k_cu_fda3173a_300166thrust24THRUST_300001_SM_1000_NS12placeholders2_6E,(_ZN40_INTERNAL_3b45b3a1_4_k_cu_fda3173a_300164cuda3std3__45__cpo4cendE - _ZN40_INTERNAL_3b45b3a1_4_k_cu_fda3173a_300166thrust24THRUST_300001_SM_1000_NS12placeholders2_6E)
_ZN40_INTERNAL_3b45b3a1_4_k_cu_fda3173a_300166thrust24THRUST_300001_SM_1000_NS12placeholders2_6E:
	.zero		1
	.type		_ZN40_INTERNAL_3b45b3a1_4_k_cu_fda3173a_300164cuda3std3__45__cpo4cendE,@object
	.size		_ZN40_INTERNAL_3b45b3a1_4_k_cu_fda3173a_300164cuda3std3__45__cpo4cendE,(_ZN40_INTERNAL_3b45b3a1_4_k_cu_fda3173a_300164cuda3std6ranges3__45__cpo4cendE - _ZN40_INTERNAL_3b45b3a1_4_k_cu_fda3173a_300164cuda3std3__45__cpo4cendE)
_ZN40_INTERNAL_3b45b3a1_4_k_cu_fda3173a_300164cuda3std3__45__cpo4cendE:
	.zero		1
	.type		_ZN40_INTERNAL_3b45b3a1_4_k_cu_fda3173a_300164cuda3std6ranges3__45__cpo4cendE,@object
	.size		_ZN40_INTERNAL_3b45b3a1_4_k_cu_fda3173a_300164cuda3std6ranges3__45__cpo4cendE,(_ZN40_INTERNAL_3b45b3a1_4_k_cu_fda3173a_300164cuda3std3__420unreachable_sentinelE - _ZN40_INTERNAL_3b45b3a1_4_k_cu_fda3173a_300164cuda3std6ranges3__45__cpo4cendE)
_ZN40_INTERNAL_3b45b3a1_4_k_cu_fda3173a_300164cuda3std6ranges3__45__cpo4cendE:
	.zero		1
	.type		_ZN40_INTERNAL_3b45b3a1_4_k_cu_fda3173a_300164cuda3std3__420unreachable_sentinelE,@object
	.size		_ZN40_INTERNAL_3b45b3a1_4_k_cu_fda3173a_300164cuda3std3__420unreachable_sentinelE,(_ZN40_INTERNAL_3b45b3a1_4_k_cu_fda3173a_300164cuda3std6ranges3__45__cpo5ssizeE - _ZN40_INTERNAL_3b45b3a1_4_k_cu_fda3173a_300164cuda3std3__420unreachable_sentinelE)
_ZN40_INTERNAL_3b45b3a1_4_k_cu_fda3173a_300164cuda3std3__420unreachable_sentinelE:
	.zero		1
	.type		_ZN40_INTERNAL_3b45b3a1_4_k_cu_fda3173a_300164cuda3std6ranges3__45__cpo5ssizeE,@object
	.size		_ZN40_INTERNAL_3b45b3a1_4_k_cu_fda3173a_300164cuda3std6ranges3__45__cpo5ssizeE,(_ZN40_INTERNAL_3b45b3a1_4_k_cu_fda3173a_300166thrust24THRUST_300001_SM_1000_NS12placeholders3_10E - _ZN40_INTERNAL_3b45b3a1_4_k_cu_fda3173a_300164cuda3std6ranges3__45__cpo5ssizeE)
_ZN40_INTERNAL_3b45b3a1_4_k_cu_fda3173a_300164cuda3std6ranges3__45__cpo5ssizeE:
	.zero		1
	.type		_ZN40_INTERNAL_3b45b3a1_4_k_cu_fda3173a_300166thrust24THRUST_300001_SM_1000_NS12placeholders3_10E,@object
	.size		_ZN40_INTERNAL_3b45b3a1_4_k_cu_fda3173a_300166thrust24THRUST_300001_SM_1000_NS12placeholders3_10E,(_ZN40_INTERNAL_3b45b3a1_4_k_cu_fda3173a_300164cuda3std3__45__cpo5crendE - _ZN40_INTERNAL_3b45b3a1_4_k_cu_fda3173a_300166thrust24THRUST_300001_SM_1000_NS12placeholders3_10E)
_ZN40_INTERNAL_3b45b3a1_4_k_cu_fda3173a_300166thrust24THRUST_300001_SM_1000_NS12placeholders3_10E:
	.zero		1
	.type		_ZN40_INTERNAL_3b45b3a1_4_k_cu_fda3173a_300164cuda3std3__45__cpo5crendE,@object
	.size		_ZN40_INTERNAL_3b45b3a1_4_k_cu_fda3173a_300164cuda3std3__45__cpo5crendE,(_ZN40_INTERNAL_3b45b3a1_4_k_cu_fda3173a_300164cuda3std6ranges3__45__cpo4prevE - _ZN40_INTERNAL_3b45b3a1_4_k_cu_fda3173a_300164cuda3std3__45__cpo5crendE)
_ZN40_INTERNAL_3b45b3a1_4_k_cu_fda3173a_300164cuda3std3__45__cpo5crendE:
	.zero		1
	.type		_ZN40_INTERNAL_3b45b3a1_4_k_cu_fda3173a_300164cuda3std6ranges3__45__cpo4prevE,@object
	.size		_ZN40_INTERNAL_3b45b3a1_4_k_cu_fda3173a_300164cuda3std6ranges3__45__cpo4prevE,(_ZN40_INTERNAL_3b45b3a1_4_k_cu_fda3173a_300164cuda3std6ranges3__45__cpo9iter_moveE - _ZN40_INTERNAL_3b45b3a1_4_k_cu_fda3173a_300164cuda3std6ranges3__45__cpo4prevE)
_ZN40_INTERNAL_3b45b3a1_4_k_cu_fda3173a_300164cuda3std6ranges3__45__cpo4prevE:
	.zero		1
	.type		_ZN40_INTERNAL_3b45b3a1_4_k_cu_fda3173a_300164cuda3std6ranges3__45__cpo9iter_moveE,@object
	.size		_ZN40_INTERNAL_3b45b3a1_4_k_cu_fda3173a_300164cuda3std6ranges3__45__cpo9iter_moveE,(_ZN40_INTERNAL_3b45b3a1_4_k_cu_fda3173a_300166thrust24THRUST_300001_SM_1000_NS12placeholders2_2E - _ZN40_INTERNAL_3b45b3a1_4_k_cu_fda3173a_300164cuda3std6ranges3__45__cpo9iter_moveE)
_ZN40_INTERNAL_3b45b3a1_4_k_cu_fda3173a_300164cuda3std6ranges3__45__cpo9iter_moveE:
	.zero		1
	.type		_ZN40_INTERNAL_3b45b3a1_4_k_cu_fda3173a_300166thrust24THRUST_300001_SM_1000_NS12placeholders2_2E,@object
	.size		_ZN40_INTERNAL_3b45b3a1_4_k_cu_fda3173a_300166thrust24THRUST_300001_SM_1000_NS12placeholders2_2E,(_ZN40_INTERNAL_3b45b3a1_4_k_cu_fda3173a_300166thrust24THRUST_300001_SM_1000_NS12placeholders2_4E - _ZN40_INTERNAL_3b45b3a1_4_k_cu_fda3173a_300166thrust24THRUST_300001_SM_1000_NS12placeholders2_2E)
_ZN40_INTERNAL_3b45b3a1_4_k_cu_fda3173a_300166thrust24THRUST_300001_SM_1000_NS12placeholders2_2E:
	.zero		1
	.type		_ZN40_INTERNAL_3b45b3a1_4_k_cu_fda3173a_300166thrust24THRUST_300001_SM_1000_NS12placeholders2_4E,@object
	.size		_ZN40_INTERNAL_3b45b3a1_4_k_cu_fda3173a_300166thrust24THRUST_300001_SM_1000_NS12placeholders2_4E,(_ZN40_INTERNAL_3b45b3a1_4_k_cu_fda3173a_300164cuda3std3__45__cpo3endE - _ZN40_INTERNAL_3b45b3a1_4_k_cu_fda3173a_300166thrust24THRUST_300001_SM_1000_NS12placeholders2_4E)
_ZN40_INTERNAL_3b45b3a1_4_k_cu_fda3173a_300166thrust24THRUST_300001_SM_1000_NS12placeholders2_4E:
	.zero		1
	.type		_ZN40_INTERNAL_3b45b3a1_4_k_cu_fda3173a_300164cuda3std3__45__cpo3endE,@object
	.size		_ZN40_INTERNAL_3b45b3a1_4_k_cu_fda3173a_300164cuda3std3__45__cpo3endE,(_ZN40_INTERNAL_3b45b3a1_4_k_cu_fda3173a_300164cuda3std6ranges3__45__cpo3endE - _ZN40_INTERNAL_3b45b3a1_4_k_cu_fda3173a_300164cuda3std3__45__cpo3endE)
_ZN40_INTERNAL_3b45b3a1_4_k_cu_fda3173a_300164cuda3std3__45__cpo3endE:
	.zero		1
	.type		_ZN40_INTERNAL_3b45b3a1_4_k_cu_fda3173a_300164cuda3std6ranges3__45__cpo3endE,@object
	.size		_ZN40_INTERNAL_3b45b3a1_4_k_cu_fda3173a_300164cuda3std6ranges3__45__cpo3endE,(_ZN40_INTERNAL_3b45b3a1_4_k_cu_fda3173a_300164cuda3std3__419piecewise_constructE - _ZN40_INTERNAL_3b45b3a1_4_k_cu_fda3173a_300164cuda3std6ranges3__45__cpo3endE)
_ZN40_INTERNAL_3b45b3a1_4_k_cu_fda3173a_300164cuda3std6ranges3__45__cpo3endE:
	.zero		1
	.type		_ZN40_INTERNAL_3b45b3a1_4_k_cu_fda3173a_300164cuda3std3__419piecewise_constructE,@object
	.size		_ZN40_INTERNAL_3b45b3a1_4_k_cu_fda3173a_300164cuda3std3__419piecewise_constructE,(_ZN40_INTERNAL_3b45b3a1_4_k_cu_fda3173a_300164cuda3std6ranges3__45__cpo5cdataE - _ZN40_INTERNAL_3b45b3a1_4_k_cu_fda3173a_300164cuda3std3__419piecewise_constructE)
_ZN40_INTERNAL_3b45b3a1_4_k_cu_fda3173a_300164cuda3std3__419piecewise_constructE:
	.zero		1
	.type		_ZN40_INTERNAL_3b45b3a1_4_k_cu_fda3173a_300164cuda3std6ranges3__45__cpo5cdataE,@object
	.size		_ZN40_INTERNAL_3b45b3a1_4_k_cu_fda3173a_300164cuda3std6ranges3__45__cpo5cdataE,(_ZN40_INTERNAL_3b45b3a1_4_k_cu_fda3173a_300166thrust24THRUST_300001_SM_1000_NS12placeholders2_8E - _ZN40_INTERNAL_3b45b3a1_4_k_cu_fda3173a_300164cuda3std6ranges3__45__cpo5cdataE)
_ZN40_INTERNAL_3b45b3a1_4_k_cu_fda3173a_300164cuda3std6ranges3__45__cpo5cdataE:
	.zero		1
	.type		_ZN40_INTERNAL_3b45b3a1_4_k_cu_fda3173a_300166thrust24THRUST_300001_SM_1000_NS12placeholders2_8E,@object
	.size		_ZN40_INTERNAL_3b45b3a1_4_k_cu_fda3173a_300166thrust24THRUST_300001_SM_1000_NS12placeholders2_8E,(_ZN40_INTERNAL_3b45b3a1_4_k_cu_fda3173a_300164cuda3std3__45__cpo4rendE - _ZN40_INTERNAL_3b45b3a1_4_k_cu_fda3173a_300166thrust24THRUST_300001_SM_1000_NS12placeholders2_8E)
_ZN40_INTERNAL_3b45b3a1_4_k_cu_fda3173a_300166thrust24THRUST_300001_SM_1000_NS12placeholders2_8E:
	.zero		1
	.type		_ZN40_INTERNAL_3b45b3a1_4_k_cu_fda3173a_300164cuda3std3__45__cpo4rendE,@object
	.size		_ZN40_INTERNAL_3b45b3a1_4_k_cu_fda3173a_300164cuda3std3__45__cpo4rendE,(_ZN40_INTERNAL_3b45b3a1_4_k_cu_fda3173a_300164cuda3std6ranges3__45__cpo9iter_swapE - _ZN40_INTERNAL_3b45b3a1_4_k_cu_fda3173a_300164cuda3std3__45__cpo4rendE)
_ZN40_INTERNAL_3b45b3a1_4_k_cu_fda3173a_300164cuda3std3__45__cpo4rendE:
	.zero		1
	.type		_ZN40_INTERNAL_3b45b3a1_4_k_cu_fda3173a_300164cuda3std6ranges3__45__cpo9iter_swapE,@object
	.size		_ZN40_INTERNAL_3b45b3a1_4_k_cu_fda3173a_300164cuda3std6ranges3__45__cpo9iter_swapE,(_ZN40_INTERNAL_3b45b3a1_4_k_cu_fda3173a_300164cuda3std3__48unexpectE - _ZN40_INTERNAL_3b45b3a1_4_k_cu_fda3173a_300164cuda3std6ranges3__45__cpo9iter_swapE)
_ZN40_INTERNAL_3b45b3a1_4_k_cu_fda3173a_300164cuda3std6ranges3__45__cpo9iter_swapE:
	.zero		1
	.type		_ZN40_INTERNAL_3b45b3a1_4_k_cu_fda3173a_300164cuda3std3__48unexpectE,@object
	.size		_ZN40_INTERNAL_3b45b3a1_4_k_cu_fda3173a_300164cuda3std3__48unexpectE,(_ZN40_INTERNAL_3b45b3a1_4_k_cu_fda3173a_300166thrust24THRUST_300001_SM_1000_NS6system6detail10sequential3seqE - _ZN40_INTERNAL_3b45b3a1_4_k_cu_fda3173a_300164cuda3std3__48unexpectE)
_ZN40_INTERNAL_3b45b3a1_4_k_cu_fda3173a_300164cuda3std3__48unexpectE:
	.zero		1
	.type		_ZN40_INTERNAL_3b45b3a1_4_k_cu_fda3173a_300166thrust24THRUST_300001_SM_1000_NS6system6detail10sequential3seqE,@object
	.size		_ZN40_INTERNAL_3b45b3a1_4_k_cu_fda3173a_300166thrust24THRUST_300001_SM_1000_NS6system6detail10sequential3seqE,(.L_29 - _ZN40_INTERNAL_3b45b3a1_4_k_cu_fda3173a_300166thrust24THRUST_300001_SM_1000_NS6system6detail10sequential3seqE)
_ZN40_INTERNAL_3b45b3a1_4_k_cu_fda3173a_300166thrust24THRUST_300001_SM_1000_NS6system6detail10sequential3seqE:
	.zero		1
.L_29:


//--------------------- .nv.constant0._ZN3cub18CUB_300001_SM_10006detail11EmptyKernelIvEEvv --------------------------
	.section	.nv.constant0._ZN3cub18CUB_300001_SM_10006detail11EmptyKernelIvEEvv,"a",@progbits
	.sectionflags	@""
	.align	4
.nv.constant0._ZN3cub18CUB_300001_SM_10006detail11EmptyKernelIvEEvv:
	.zero		896


//--------------------- SYMBOLS --------------------------

	.type		.nv.reservedSmem.offset0,@object
	.size		.nv.reservedSmem.offset0,0x4
